//
// Generated by NVIDIA NVVM Compiler
//
// Compiler Build ID: CL-36424714
// Cuda compilation tools, release 13.0, V13.0.88
// Based on NVVM 20.0.0
//

.version 9.0
.target sm_100
.address_size 64

	// .globl	_ZN6cuhpmc24hp5_buildup_level_singleENS_29hp5_buildup_level_single_argsE
// _ZZN6cuhpmc24hp5_buildup_level_singleENS_29hp5_buildup_level_single_argsEE2sb has been demoted

.visible .entry _ZN6cuhpmc24hp5_buildup_level_singleENS_29hp5_buildup_level_single_argsE(
	.param .align 8 .b8 _ZN6cuhpmc24hp5_buildup_level_singleENS_29hp5_buildup_level_single_argsE_param_0[32]
)
.maxntid 160
{
	.reg .pred 	%p<3>;
	.reg .b16 	%rs<5>;
	.reg .b32 	%r<30>;
	.reg .b64 	%rd<15>;
	// demoted variable
	.shared .align 4 .b8 _ZZN6cuhpmc24hp5_buildup_level_singleENS_29hp5_buildup_level_single_argsEE2sb[640];
	ld.param.u64 	%rd5, [_ZN6cuhpmc24hp5_buildup_level_singleENS_29hp5_buildup_level_single_argsE_param_0+16];
	ld.param.u64 	%rd4, [_ZN6cuhpmc24hp5_buildup_level_singleENS_29hp5_buildup_level_single_argsE_param_0+8];
	ld.param.u64 	%rd3, [_ZN6cuhpmc24hp5_buildup_level_singleENS_29hp5_buildup_level_single_argsE_param_0];
	ld.param.u32 	%r7, [_ZN6cuhpmc24hp5_buildup_level_singleENS_29hp5_buildup_level_single_argsE_param_0+24];
	mov.u32 	%r1, %tid.x;
	mov.u32 	%r2, %ctaid.x;
	mad.lo.s32 	%r3, %r2, 160, %r1;
	setp.ge.u32 	%p1, %r3, %r7;
	mov.b32 	%r29, 0;
	@%p1 bra 	$L__BB0_2;
	cvta.to.global.u64 	%rd6, %rd5;
	mul.wide.u32 	%rd7, %r3, 4;
	add.s64 	%rd8, %rd6, %rd7;
	ld.global.u32 	%r29, [%rd8];
$L__BB0_2:
	shl.b32 	%r14, %r1, 2;
	mov.u32 	%r15, _ZZN6cuhpmc24hp5_buildup_level_singleENS_29hp5_buildup_level_single_argsEE2sb;
	add.s32 	%r6, %r15, %r14;
	st.shared.u32 	[%r6], %r29;
	bar.sync 	0;
	setp.gt.u32 	%p2, %r1, 31;
	@%p2 bra 	$L__BB0_4;
	shl.b32 	%r16, %r1, 4;
	add.s32 	%r17, %r6, %r16;
	ld.shared.u32 	%r18, [%r17];
	ld.shared.u32 	%r19, [%r17+4];
	ld.shared.u32 	%r20, [%r17+8];
	ld.shared.u32 	%r21, [%r17+12];
	add.s32 	%r22, %r19, %r18;
	add.s32 	%r23, %r22, %r20;
	add.s32 	%r24, %r23, %r21;
	ld.shared.u32 	%r25, [%r17+16];
	add.s32 	%r26, %r24, %r25;
	shl.b32 	%r27, %r2, 7;
	sub.s32 	%r28, %r3, %r27;
	cvta.to.global.u64 	%rd9, %rd3;
	mul.wide.u32 	%rd10, %r28, 16;
	add.s64 	%rd11, %rd9, %rd10;
	st.global.v4.u32 	[%rd11], {%r18, %r19, %r20, %r21};
	cvta.to.global.u64 	%rd12, %rd4;
	mul.wide.u32 	%rd13, %r28, 4;
	add.s64 	%rd14, %rd12, %rd13;
	st.global.u32 	[%rd14], %r26;
$L__BB0_4:
	ret;

}


// ===== COMPILED SASS (sm_100) =====

	.target	sm_100

	.elftype	@"ET_EXEC"


//--------------------- .note.nv.tkinfo           --------------------------
	.section	.note.nv.tkinfo,"",@"SHT_NOTE"
	.sectionflags	@"SHF_NOTE_NV_TKINFO"
	.tkinfo
        /*0018*/ 	.word	0x00000002
        /*0030*/ 	.string	""
        /*0030*/ 	.string	"ptxas"
        /*0030*/ 	.string	"Cuda compilation tools, release 13.0, V13.0.88"
        /*0030*/ 	.string	"Build cuda_13.0.r13.0/compiler.36424714_0"
        /*0030*/ 	.string	"-arch sm_100 -m 64 "



//--------------------- .note.nv.cuinfo           --------------------------
	.section	.note.nv.cuinfo,"",@"SHT_NOTE"
	.sectionflags	@"SHF_NOTE_NV_CUINFO"
        /*0018*/ 	.short	0x0002
        /*001a*/ 	.short	0x0064
        /*001c*/ 	.short	0x0082
	.zero		2


//--------------------- .nv.info                  --------------------------
	.section	.nv.info,"",@"SHT_CUDA_INFO"
	.align	4


	//----- nvinfo : EIATTR_REGCOUNT
	.align		4
        /*0000*/ 	.byte	0x04, 0x2f
        /*0002*/ 	.short	(.L_1 - .L_0)
	.align		4
.L_0:
        /*0004*/ 	.word	index@(_ZN6cuhpmc24hp5_buildup_level_singleENS_29hp5_buildup_level_single_argsE)
        /*0008*/ 	.word	0x0000000f


	//----- nvinfo : EIATTR_FRAME_SIZE
	.align		4
.L_1:
        /*000c*/ 	.byte	0x04, 0x11
        /*000e*/ 	.short	(.L_3 - .L_2)
	.align		4
.L_2:
        /*0010*/ 	.word	index@(_ZN6cuhpmc24hp5_buildup_level_singleENS_29hp5_buildup_level_single_argsE)
        /*0014*/ 	.word	0x00000000


	//----- nvinfo : EIATTR_MIN_STACK_SIZE
	.align		4
.L_3:
        /*0018*/ 	.byte	0x04, 0x12
        /*001a*/ 	.short	(.L_5 - .L_4)
	.align		4
.L_4:
        /*001c*/ 	.word	index@(_ZN6cuhpmc24hp5_buildup_level_singleENS_29hp5_buildup_level_single_argsE)
        /*0020*/ 	.word	0x00000000
.L_5:


//--------------------- .nv.compat                --------------------------
	.section	.nv.compat,"",@"SHT_CUDA_COMPAT_INFO"
	.align	4
        /*0000*/ 	.byte	0x02, 0x09, 0x00, 0x00, 0x02, 0x02, 0x01, 0x00, 0x02, 0x05, 0x05, 0x00, 0x03, 0x07, 0x01, 0x01
        /*0010*/ 	.byte	0x02, 0x03, 0x00, 0x00, 0x02, 0x06, 0x01, 0x00, 0x04, 0x0b, 0x08, 0x00, 0x09, 0x00, 0x00, 0x00
        /*0020*/ 	.byte	0x00, 0x00, 0x00, 0x00


//--------------------- .nv.info._ZN6cuhpmc24hp5_buildup_level_singleENS_29hp5_buildup_level_single_argsE --------------------------
	.section	.nv.info._ZN6cuhpmc24hp5_buildup_level_singleENS_29hp5_buildup_level_single_argsE,"",@"SHT_CUDA_INFO"
	.sectionflags	@""
	.align	4


	//----- nvinfo : EIATTR_CUDA_API_VERSION
	.align		4
        /*0000*/ 	.byte	0x04, 0x37
        /*0002*/ 	.short	(.L_7 - .L_6)
.L_6:
        /*0004*/ 	.word	0x00000082


	//----- nvinfo : EIATTR_KPARAM_INFO
	.align		4
.L_7:
        /*0008*/ 	.byte	0x04, 0x17
        /*000a*/ 	.short	(.L_9 - .L_8)
.L_8:
        /*000c*/ 	.word	0x00000000
        /*0010*/ 	.short	0x0000
        /*0012*/ 	.short	0x0000
        /*0014*/ 	.byte	0x00, 0xf0, 0x81, 0x00


	//----- nvinfo : EIATTR_SPARSE_MMA_MASK
	.align		4
.L_9:
        /*0018*/ 	.byte	0x03, 0x50
        /*001a*/ 	.short	0x0000


	//----- nvinfo : EIATTR_MAXREG_COUNT
	.align		4
        /*001c*/ 	.byte	0x03, 0x1b
        /*001e*/ 	.short	0x00ff


	//----- nvinfo : EIATTR_NUM_BARRIERS
	.align		4
        /*0020*/ 	.byte	0x02, 0x4c
        /*0022*/ 	.byte	0x01
	.zero		1


	//----- nvinfo : EIATTR_MERCURY_ISA_VERSION
	.align		4
        /*0024*/ 	.byte	0x03, 0x5f
        /*0026*/ 	.short	0x0101


	//----- nvinfo : EIATTR_VRC_CTA_INIT_COUNT
	.align		4
        /*0028*/ 	.byte	0x02, 0x4a
	.zero		1
	.zero		1


	//----- nvinfo : EIATTR_EXIT_INSTR_OFFSETS
	.align		4
        /*002c*/ 	.byte	0x04, 0x1c
        /*002e*/ 	.short	(.L_11 - .L_10)


	//   ....[0]....
.L_10:
        /*0030*/ 	.word	0x00000120


	//   ....[1]....
        /*0034*/ 	.word	0x00000220


	//----- nvinfo : EIATTR_MAX_THREADS
	.align		4
.L_11:
        /*0038*/ 	.byte	0x04, 0x05
        /*003a*/ 	.short	(.L_13 - .L_12)
.L_12:
        /*003c*/ 	.word	0x000000a0
        /*0040*/ 	.word	0x00000001
        /*0044*/ 	.word	0x00000001


	//----- nvinfo : EIATTR_CBANK_PARAM_SIZE
	.align		4
.L_13:
        /*0048*/ 	.byte	0x03, 0x19
        /*004a*/ 	.short	0x0020


	//----- nvinfo : EIATTR_PARAM_CBANK
	.align		4
        /*004c*/ 	.byte	0x04, 0x0a
        /*004e*/ 	.short	(.L_15 - .L_14)
	.align		4
.L_14:
        /*0050*/ 	.word	index@(.nv.constant0._ZN6cuhpmc24hp5_buildup_level_singleENS_29hp5_buildup_level_single_argsE)
        /*0054*/ 	.short	0x0380
        /*0056*/ 	.short	0x0020


	//----- nvinfo : EIATTR_SW_WAR
	.align		4
.L_15:
        /*0058*/ 	.byte	0x04, 0x36
        /*005a*/ 	.short	(.L_17 - .L_16)
.L_16:
        /*005c*/ 	.word	0x00000008
.L_17:


//--------------------- .nv.callgraph             --------------------------
	.section	.nv.callgraph,"",@"SHT_CUDA_CALLGRAPH"
	.align	4
	.sectionentsize	8
	.align		4
        /*0000*/ 	.word	0x00000000
	.align		4
        /*0004*/ 	.word	0xffffffff
	.align		4
        /*0008*/ 	.word	0x00000000
	.align		4
        /*000c*/ 	.word	0xfffffffe
	.align		4
        /*0010*/ 	.word	0x00000000
	.align		4
        /*0014*/ 	.word	0xfffffffd
	.align		4
        /*0018*/ 	.word	0x00000000
	.align		4
        /*001c*/ 	.word	0xfffffffc


//--------------------- .text._ZN6cuhpmc24hp5_buildup_level_singleENS_29hp5_buildup_level_single_argsE --------------------------
	.section	.text._ZN6cuhpmc24hp5_buildup_level_singleENS_29hp5_buildup_level_single_argsE,"ax",@progbits
	.align	128
        .global         _ZN6cuhpmc24hp5_buildup_level_singleENS_29hp5_buildup_level_single_argsE
        .type           _ZN6cuhpmc24hp5_buildup_level_singleENS_29hp5_buildup_level_single_argsE,@function
        .size           _ZN6cuhpmc24hp5_buildup_level_singleENS_29hp5_buildup_level_single_argsE,(.L_x_1 - _ZN6cuhpmc24hp5_buildup_level_singleENS_29hp5_buildup_level_single_argsE)
        .other          _ZN6cuhpmc24hp5_buildup_level_singleENS_29hp5_buildup_level_single_argsE,@"STO_CUDA_ENTRY STV_DEFAULT"
_ZN6cuhpmc24hp5_buildup_level_singleENS_29hp5_buildup_level_single_argsE:
.text._ZN6cuhpmc24hp5_buildup_level_singleENS_29hp5_buildup_level_single_argsE:
[----:B------:R-:W-:Y:S01]  /*0000*/  LDC R1, c[0x0][0x37c] ;  /* 0x0000df00ff017b82 */ /* 0x000fe20000000800 */
[----:B------:R-:W0:Y:S01]  /*0010*/  S2R R4, SR_TID.X ;  /* 0x0000000000047919 */ /* 0x000e220000002100 */
[----:B------:R-:W1:Y:S01]  /*0020*/  LDCU UR4, c[0x0][0x398] ;  /* 0x00007300ff0477ac */ /* 0x000e620008000800 */
[----:B------:R-:W-:Y:S01]  /*0030*/  HFMA2 R0, -RZ, RZ, 0, 0 ;  /* 0x00000000ff007431 */ /* 0x000fe200000001ff */
[----:B------:R-:W0:Y:S01]  /*0040*/  S2R R10, SR_CTAID.X ;  /* 0x00000000000a7919 */ /* 0x000e220000002500 */
[----:B------:R-:W2:Y:S01]  /*0050*/  LDCU.64 UR6, c[0x0][0x358] ;  /* 0x00006b00ff0677ac */ /* 0x000ea20008000a00 */
[----:B0-----:R-:W-:-:S05]  /*0060*/  IMAD R11, R10, 0xa0, R4 ;  /* 0x000000a00a0b7824 */ /* 0x001fca00078e0204 */
[----:B-1----:R-:W-:-:S13]  /*0070*/  ISETP.GE.U32.AND P0, PT, R11, UR4, PT ;  /* 0x000000040b007c0c */ /* 0x002fda000bf06070 */
[----:B------:R-:W0:Y:S02]  /*0080*/  @!P0 LDC.64 R2, c[0x0][0x390] ;  /* 0x0000e400ff028b82 */ /* 0x000e240000000a00 */
[----:B0-----:R-:W-:-:S05]  /*0090*/  @!P0 IMAD.WIDE.U32 R2, R11, 0x4, R2 ;  /* 0x000000040b028825 */ /* 0x001fca00078e0002 */
[----:B--2---:R-:W2:Y:S01]  /*00a0*/  @!P0 LDG.E R0, desc[UR6][R2.64] ;  /* 0x0000000602008981 */ /* 0x004ea2000c1e1900 */
[----:B------:R-:W0:Y:S01]  /*00b0*/  S2UR UR5, SR_CgaCtaId ;  /* 0x00000000000579c3 */ /* 0x000e220000008800 */
[----:B------:R-:W-:Y:S01]  /*00c0*/  UMOV UR4, 0x400 ;  /* 0x0000040000047882 */ /* 0x000fe20000000000 */
[----:B------:R-:W-:Y:S01]  /*00d0*/  ISETP.GT.U32.AND P0, PT, R4, 0x1f, PT ;  /* 0x0000001f0400780c */ /* 0x000fe20003f04070 */
[----:B0-----:R-:W-:-:S06]  /*00e0*/  ULEA UR4, UR5, UR4, 0x18 ;  /* 0x0000000405047291 */ /* 0x001fcc000f8ec0ff */
[----:B------:R-:W-:-:S05]  /*00f0*/  LEA R5, R4, UR4, 0x2 ;  /* 0x0000000404057c11 */ /* 0x000fca000f8e10ff */
[----:B--2---:R0:W-:Y:S01]  /*0100*/  STS [R5], R0 ;  /* 0x0000000005007388 */ /* 0x0041e20000000800 */
[----:B------:R-:W-:Y:S06]  /*0110*/  BAR.SYNC.DEFER_BLOCKING 0x0 ;  /* 0x0000000000007b1d */ /* 0x000fec0000010000 */
[----:B------:R-:W-:Y:S05]  /*0120*/  @P0 EXIT ;  /* 0x000000000000094d */ /* 0x000fea0003800000 */
[----:B0-----:R-:W-:Y:S01]  /*0130*/  LEA R0, R4, R5, 0x4 ;  /* 0x0000000504007211 */ /* 0x001fe200078e20ff */
[----:B------:R-:W0:Y:S01]  /*0140*/  LDC.64 R2, c[0x0][0x380] ;  /* 0x0000e000ff027b82 */ /* 0x000e220000000a00 */
[----:B------:R-:W-:-:S03]  /*0150*/  IMAD R11, R10, -0x80, R11 ;  /* 0xffffff800a0b7824 */ /* 0x000fc600078e020b */
[----:B------:R-:W-:Y:S04]  /*0160*/  LDS R4, [R0] ;  /* 0x0000000000047984 */ /* 0x000fe80000000800 */
[----:B------:R-:W-:Y:S01]  /*0170*/  LDS R5, [R0+0x4] ;  /* 0x0000040000057984 */ /* 0x000fe20000000800 */
[----:B------:R-:W1:Y:S03]  /*0180*/  LDC.64 R8, c[0x0][0x388] ;  /* 0x0000e200ff087b82 */ /* 0x000e660000000a00 */
[----:B------:R-:W2:Y:S04]  /*0190*/  LDS R6, [R0+0x8] ;  /* 0x0000080000067984 */ /* 0x000ea80000000800 */
[----:B------:R-:W-:Y:S04]  /*01a0*/  LDS R12, [R0+0x10] ;  /* 0x00001000000c7984 */ /* 0x000fe80000000800 */
[----:B------:R-:W3:Y:S01]  /*01b0*/  LDS R7, [R0+0xc] ;  /* 0x00000c0000077984 */ /* 0x000ee20000000800 */
[----:B0-----:R-:W-:-:S04]  /*01c0*/  IMAD.WIDE.U32 R2, R11, 0x10, R2 ;  /* 0x000000100b027825 */ /* 0x001fc800078e0002 */
[----:B-1----:R-:W-:Y:S01]  /*01d0*/  IMAD.WIDE.U32 R8, R11, 0x4, R8 ;  /* 0x000000040b087825 */ /* 0x002fe200078e0008 */
[----:B--2---:R-:W-:-:S04]  /*01e0*/  IADD3 R10, PT, PT, R6, R5, R4 ;  /* 0x00000005060a7210 */ /* 0x004fc80007ffe004 */
[----:B---3--:R-:W-:Y:S01]  /*01f0*/  IADD3 R11, PT, PT, R12, R10, R7 ;  /* 0x0000000a0c0b7210 */ /* 0x008fe20007ffe007 */
[----:B------:R-:W-:Y:S04]  /*0200*/  STG.E.128 desc[UR6][R2.64], R4 ;  /* 0x0000000402007986 */ /* 0x000fe8000c101d06 */
[----:B------:R-:W-:Y:S01]  /*0210*/  STG.E desc[UR6][R8.64], R11 ;  /* 0x0000000b08007986 */ /* 0x000fe2000c101906 */
[----:B------:R-:W-:Y:S05]  /*0220*/  EXIT ;  /* 0x000000000000794d */ /* 0x000fea0003800000 */
.L_x_0:
[----:B------:R-:W-:-:S00]  /*0230*/  BRA `(.L_x_0) ;  /* 0xfffffffc00fc7947 */ /* 0x000fc0000383ffff */
[----:B------:R-:W-:-:S00]  /*0240*/  NOP ;  /* 0x0000000000007918 */ /* 0x000fc00000000000 */
        /* <DEDUP_REMOVED lines=11> */
.L_x_1:


//--------------------- .nv.shared._ZN6cuhpmc24hp5_buildup_level_singleENS_29hp5_buildup_level_single_argsE --------------------------
	.section	.nv.shared._ZN6cuhpmc24hp5_buildup_level_singleENS_29hp5_buildup_level_single_argsE,"aw",@nobits
	.sectionflags	@""
	.align	4
.nv.shared._ZN6cuhpmc24hp5_buildup_level_singleENS_29hp5_buildup_level_single_argsE:
	.zero		1664


//--------------------- .nv.shared.reserved.0     --------------------------
	.section	.nv.shared.reserved.0,"aw",@nobits
	.weak		__nv_reservedSMEM_offset_0_alias
	.size		__nv_reservedSMEM_offset_0_alias, 0, 64
	.other		__nv_reservedSMEM_offset_0_alias,@"STO_CUDA_RESERVED_SHARED STV_DEFAULT"
__nv_reservedSMEM_offset_0_alias:
	.zero		0
	.zero		64


//--------------------- .nv.constant0._ZN6cuhpmc24hp5_buildup_level_singleENS_29hp5_buildup_level_single_argsE --------------------------
	.section	.nv.constant0._ZN6cuhpmc24hp5_buildup_level_singleENS_29hp5_buildup_level_single_argsE,"a",@progbits
	.sectionflags	@""
	.align	4
.nv.constant0._ZN6cuhpmc24hp5_buildup_level_singleENS_29hp5_buildup_level_single_argsE:
	.zero		928


//--------------------- SYMBOLS --------------------------

	.type		.nv.reservedSmem.offset0,@object
	.size		.nv.reservedSmem.offset0,0x4
	.type		.nv.reservedSmem.cap,@object
	.size		.nv.reservedSmem.cap,0x4
